	.headerflags	@"EF_CUDA_TEXMODE_UNIFIED EF_CUDA_64BIT_ADDRESS EF_CUDA_ACCELERATORS EF_CUDA_SM90 EF_CUDA_VIRTUAL_SM(EF_CUDA_SM90)"
	.elftype	@"ET_EXEC"


//--------------------- .nv.info                  --------------------------
	.section	.nv.info,"",@"SHT_CUDA_INFO"
	.align	4


	//----- nvinfo : EIATTR_REGCOUNT
	.align		4
        /*0000*/ 	.byte	0x04, 0x2f
        /*0002*/ 	.short	(.L_1 - .L_0)
	.align		4
.L_0:
        /*0004*/ 	.word	index@(triton_poi_fused_cat_70)
        /*0008*/ 	.word	0x00000012


	//----- nvinfo : EIATTR_MIN_STACK_SIZE
	.align		4
.L_1:
        /*000c*/ 	.byte	0x04, 0x12
        /*000e*/ 	.short	(.L_3 - .L_2)
	.align		4
.L_2:
        /*0010*/ 	.word	index@(triton_poi_fused_cat_70)
        /*0014*/ 	.word	0x00000000


	//----- nvinfo : EIATTR_FRAME_SIZE
	.align		4
.L_3:
        /*0018*/ 	.byte	0x04, 0x11
        /*001a*/ 	.short	(.L_5 - .L_4)
	.align		4
.L_4:
        /*001c*/ 	.word	index@(triton_poi_fused_cat_70)
        /*0020*/ 	.word	0x00000000


	//----- nvinfo : EIATTR_MIN_STACK_SIZE
	.align		4
.L_5:
        /*0024*/ 	.byte	0x04, 0x12
        /*0026*/ 	.short	(.L_7 - .L_6)
	.align		4
.L_6:
        /*0028*/ 	.word	index@(triton_poi_fused_cat_70)
        /*002c*/ 	.word	0x00000000
.L_7:


//--------------------- .nv.info.triton_poi_fused_cat_70 --------------------------
	.section	.nv.info.triton_poi_fused_cat_70,"",@"SHT_CUDA_INFO"
	.sectionflags	@""
	.align	4


	//----- nvinfo : EIATTR_CUDA_API_VERSION
	.align		4
        /*0000*/ 	.byte	0x04, 0x37
        /*0002*/ 	.short	(.L_9 - .L_8)
.L_8:
        /*0004*/ 	.word	0x0000007c


	//----- nvinfo : EIATTR_KPARAM_INFO
	.align		4
.L_9:
        /*0008*/ 	.byte	0x04, 0x17
        /*000a*/ 	.short	(.L_11 - .L_10)
.L_10:
        /*000c*/ 	.word	0x00000000
        /*0010*/ 	.short	0x0004
        /*0012*/ 	.short	0x0020
        /*0014*/ 	.byte	0x00, 0xf0, 0x11, 0x00


	//----- nvinfo : EIATTR_KPARAM_INFO
	.align		4
.L_11:
        /*0018*/ 	.byte	0x04, 0x17
        /*001a*/ 	.short	(.L_13 - .L_12)
.L_12:
        /*001c*/ 	.word	0x00000000
        /*0020*/ 	.short	0x0003
        /*0022*/ 	.short	0x0018
        /*0024*/ 	.byte	0x00, 0xf4, 0x21, 0x00


	//----- nvinfo : EIATTR_KPARAM_INFO
	.align		4
.L_13:
        /*0028*/ 	.byte	0x04, 0x17
        /*002a*/ 	.short	(.L_15 - .L_14)
.L_14:
        /*002c*/ 	.word	0x00000000
        /*0030*/ 	.short	0x0002
        /*0032*/ 	.short	0x0010
        /*0034*/ 	.byte	0x00, 0xf4, 0x21, 0x00


	//----- nvinfo : EIATTR_KPARAM_INFO
	.align		4
.L_15:
        /*0038*/ 	.byte	0x04, 0x17
        /*003a*/ 	.short	(.L_17 - .L_16)
.L_16:
        /*003c*/ 	.word	0x00000000
        /*0040*/ 	.short	0x0001
        /*0042*/ 	.short	0x0008
        /*0044*/ 	.byte	0x00, 0xf4, 0x21, 0x00


	//----- nvinfo : EIATTR_KPARAM_INFO
	.align		4
.L_17:
        /*0048*/ 	.byte	0x04, 0x17
        /*004a*/ 	.short	(.L_19 - .L_18)
.L_18:
        /*004c*/ 	.word	0x00000000
        /*0050*/ 	.short	0x0000
        /*0052*/ 	.short	0x0000
        /*0054*/ 	.byte	0x00, 0xf4, 0x21, 0x00


	//----- nvinfo : EIATTR_SPARSE_MMA_MASK
	.align		4
.L_19:
        /*0058*/ 	.byte	0x03, 0x50
        /*005a*/ 	.short	0x0000


	//----- nvinfo : EIATTR_MAXREG_COUNT
	.align		4
        /*005c*/ 	.byte	0x03, 0x1b
        /*005e*/ 	.short	0x00ff


	//----- nvinfo : EIATTR_EXIT_INSTR_OFFSETS
	.align		4
        /*0060*/ 	.byte	0x04, 0x1c
        /*0062*/ 	.short	(.L_21 - .L_20)


	//   ....[0]....
.L_20:
        /*0064*/ 	.word	0x000001c0


	//   ....[1]....
        /*0068*/ 	.word	0x000001e0


	//----- nvinfo : EIATTR_REQNTID
	.align		4
.L_21:
        /*006c*/ 	.byte	0x04, 0x10
        /*006e*/ 	.short	(.L_23 - .L_22)
.L_22:
        /*0070*/ 	.word	0x00000080
        /*0074*/ 	.word	0x00000001
        /*0078*/ 	.word	0x00000001


	//----- nvinfo : EIATTR_CBANK_PARAM_SIZE
	.align		4
.L_23:
        /*007c*/ 	.byte	0x03, 0x19
        /*007e*/ 	.short	0x0024


	//----- nvinfo : EIATTR_PARAM_CBANK
	.align		4
        /*0080*/ 	.byte	0x04, 0x0a
        /*0082*/ 	.short	(.L_25 - .L_24)
	.align		4
.L_24:
        /*0084*/ 	.word	index@(.nv.constant0.triton_poi_fused_cat_70)
        /*0088*/ 	.short	0x0210
        /*008a*/ 	.short	0x0024


	//----- nvinfo : EIATTR_SW_WAR
	.align		4
.L_25:
        /*008c*/ 	.byte	0x04, 0x36
        /*008e*/ 	.short	(.L_27 - .L_26)
.L_26:
        /*0090*/ 	.word	0x00000008
.L_27:


//--------------------- .nv.callgraph             --------------------------
	.section	.nv.callgraph,"",@"SHT_CUDA_CALLGRAPH"
	.align	4
	.sectionentsize	8
	.align		4
        /*0000*/ 	.word	0x00000000
	.align		4
        /*0004*/ 	.word	0xffffffff
	.align		4
        /*0008*/ 	.word	0x00000000
	.align		4
        /*000c*/ 	.word	0xfffffffe
	.align		4
        /*0010*/ 	.word	0x00000000
	.align		4
        /*0014*/ 	.word	0xfffffffd
	.align		4
        /*0018*/ 	.word	0x00000000
	.align		4
        /*001c*/ 	.word	0xfffffffc


//--------------------- .text.triton_poi_fused_cat_70 --------------------------
	.section	.text.triton_poi_fused_cat_70,"ax",@progbits
	.align	128
        .global         triton_poi_fused_cat_70
        .type           triton_poi_fused_cat_70,@function
        .size           triton_poi_fused_cat_70,(.L_x_1 - triton_poi_fused_cat_70)
        .other          triton_poi_fused_cat_70,@"STO_CUDA_ENTRY STV_DEFAULT"
triton_poi_fused_cat_70:
.text.triton_poi_fused_cat_70:
[----:B------:R-:W0:Y:S01]  /*0000*/  LDC R1, c[0x0][0x28] ;  /* 0x00000a00ff017b82 */ /* 0x000e220000000800 */
[----:B------:R-:W1:Y:S07]  /*0010*/  S2R R0, SR_TID.X ;  /* 0x0000000000007919 */ /* 0x000e6e0000002100 */
[----:B------:R-:W2:Y:S01]  /*0020*/  LDC.64 R4, c[0x0][0x210] ;  /* 0x00008400ff047b82 */ /* 0x000ea20000000a00 */
[----:B------:R-:W-:Y:S01]  /*0030*/  CS2R R2, SRZ ;  /* 0x0000000000027805 */ /* 0x000fe2000001ff00 */
[----:B------:R-:W-:Y:S01]  /*0040*/  ULDC.64 UR4, c[0x0][0x208] ;  /* 0x0000820000047ab9 */ /* 0x000fe20000000a00 */
[----:B------:R-:W3:Y:S05]  /*0050*/  S2R R13, SR_CTAID.X ;  /* 0x00000000000d7919 */ /* 0x000eea0000002500 */
[----:B------:R-:W4:Y:S08]  /*0060*/  LDC.64 R6, c[0x0][0x218] ;  /* 0x00008600ff067b82 */ /* 0x000f300000000a00 */
[----:B------:R-:W5:Y:S08]  /*0070*/  LDC.64 R8, c[0x0][0x220] ;  /* 0x00008800ff087b82 */ /* 0x000f700000000a00 */
[----:B------:R-:W4:Y:S01]  /*0080*/  LDC.64 R10, c[0x0][0x228] ;  /* 0x00008a00ff0a7b82 */ /* 0x000f220000000a00 */
[----:B-1----:R-:W-:-:S05]  /*0090*/  IMAD.SHL.U32 R0, R0, 0x2, RZ ;  /* 0x0000000200007824 */ /* 0x002fca00078e00ff */
[----:B------:R-:W-:-:S05]  /*00a0*/  LOP3.LUT R0, R0, 0xfe, RZ, 0xc0, !PT ;  /* 0x000000fe00007812 */ /* 0x000fca00078ec0ff */
[----:B---3--:R-:W-:-:S04]  /*00b0*/  IMAD R13, R13, 0x100, R0 ;  /* 0x000001000d0d7824 */ /* 0x008fc800078e0200 */
[C---:B--2---:R-:W-:Y:S01]  /*00c0*/  IMAD.WIDE R4, R13.reuse, 0x4, R4 ;  /* 0x000000040d047825 */ /* 0x044fe200078e0204 */
[----:B------:R-:W-:-:S13]  /*00d0*/  ISETP.GE.AND P0, PT, R13, 0x800, PT ;  /* 0x000008000d00780c */ /* 0x000fda0003f06270 */
[----:B------:R4:W2:Y:S01]  /*00e0*/  @!P0 LDG.E.64 R2, desc[UR4][R4.64] ;  /* 0x0000000404028981 */ /* 0x0008a2000c1e1b00 */
[----:B------:R-:W-:-:S04]  /*00f0*/  SHF.R.S32.HI R0, RZ, 0x1f, R13 ;  /* 0x0000001fff007819 */ /* 0x000fc8000001140d */
[----:B------:R-:W-:-:S04]  /*0100*/  LEA.HI R0, R0, R13, RZ, 0x9 ;  /* 0x0000000d00007211 */ /* 0x000fc800078f48ff */
[C---:B------:R-:W-:Y:S02]  /*0110*/  SHF.L.U32 R12, R0.reuse, 0x5, RZ ;  /* 0x00000005000c7819 */ /* 0x040fe400000006ff */
[----:B------:R-:W-:Y:S02]  /*0120*/  LOP3.LUT R0, R0, 0xfffffe00, RZ, 0xc0, !PT ;  /* 0xfffffe0000007812 */ /* 0x000fe400078ec0ff */
[----:B------:R-:W-:-:S04]  /*0130*/  LOP3.LUT R12, R12, 0xffffc000, RZ, 0xc0, !PT ;  /* 0xffffc0000c0c7812 */ /* 0x000fc800078ec0ff */
[----:B------:R-:W-:-:S05]  /*0140*/  IADD3 R13, R12, R13, -R0 ;  /* 0x0000000d0c0d7210 */ /* 0x000fca0007ffe800 */
[----:B------:R-:W-:Y:S02]  /*0150*/  IMAD.IADD R15, R0, 0x1, R13 ;  /* 0x00000001000f7824 */ /* 0x000fe400078e020d */
[----:B----4-:R-:W-:-:S04]  /*0160*/  IMAD.WIDE R4, R13, 0x4, R6 ;  /* 0x000000040d047825 */ /* 0x010fc800078e0206 */
[----:B-----5:R-:W-:Y:S01]  /*0170*/  IMAD.WIDE R6, R15, 0x4, R8 ;  /* 0x000000040f067825 */ /* 0x020fe200078e0208 */
[----:B------:R-:W-:-:S05]  /*0180*/  IADD3 R9, R0, R15, RZ ;  /* 0x0000000f00097210 */ /* 0x000fca0007ffe0ff */
[----:B0-----:R-:W-:Y:S01]  /*0190*/  IMAD.WIDE R8, R9, 0x4, R10 ;  /* 0x0000000409087825 */ /* 0x001fe200078e020a */
[----:B--2---:R0:W-:Y:S04]  /*01a0*/  @!P0 STG.E.64 desc[UR4][R4.64], R2 ;  /* 0x0000000204008986 */ /* 0x0041e8000c101b04 */
[----:B------:R0:W-:Y:S02]  /*01b0*/  @!P0 STG.E.64 desc[UR4][R6.64], R2 ;  /* 0x0000000206008986 */ /* 0x0001e4000c101b04 */
[----:B0-----:R-:W-:Y:S05]  /*01c0*/  @P0 EXIT ;  /* 0x000000000000094d */ /* 0x001fea0003800000 */
[----:B------:R-:W-:Y:S01]  /*01d0*/  STG.E.64 desc[UR4][R8.64], R2 ;  /* 0x0000000208007986 */ /* 0x000fe2000c101b04 */
[----:B------:R-:W-:Y:S05]  /*01e0*/  EXIT ;  /* 0x000000000000794d */ /* 0x000fea0003800000 */
.L_x_0:
[----:B------:R-:W-:-:S00]  /*01f0*/  BRA `(.L_x_0) ;  /* 0xfffffffc00fc7947 */ /* 0x000fc0000383ffff */
[----:B------:R-:W-:-:S00]  /*0200*/  NOP ;  /* 0x0000000000007918 */ /* 0x000fc00000000000 */
[----:B------:R-:W-:-:S00]  /*0210*/  NOP ;  /* 0x0000000000007918 */ /* 0x000fc00000000000 */
[----:B------:R-:W-:-:S00]  /*0220*/  NOP ;  /* 0x0000000000007918 */ /* 0x000fc00000000000 */
[----:B------:R-:W-:-:S00]  /*0230*/  NOP ;  /* 0x0000000000007918 */ /* 0x000fc00000000000 */
[----:B------:R-:W-:-:S00]  /*0240*/  NOP ;  /* 0x0000000000007918 */ /* 0x000fc00000000000 */
[----:B------:R-:W-:-:S00]  /*0250*/  NOP ;  /* 0x0000000000007918 */ /* 0x000fc00000000000 */
[----:B------:R-:W-:-:S00]  /*0260*/  NOP ;  /* 0x0000000000007918 */ /* 0x000fc00000000000 */
[----:B------:R-:W-:-:S00]  /*0270*/  NOP ;  /* 0x0000000000007918 */ /* 0x000fc00000000000 */
.L_x_1:


//--------------------- .nv.constant0.triton_poi_fused_cat_70 --------------------------
	.section	.nv.constant0.triton_poi_fused_cat_70,"a",@progbits
	.sectionflags	@""
	.align	4
.nv.constant0.triton_poi_fused_cat_70:
	.zero		564
